	.headerflags	@"EF_CUDA_TEXMODE_UNIFIED EF_CUDA_64BIT_ADDRESS EF_CUDA_ACCELERATORS EF_CUDA_SM90 EF_CUDA_VIRTUAL_SM(EF_CUDA_SM90)"
	.elftype	@"ET_EXEC"


//--------------------- .nv.info                  --------------------------
	.section	.nv.info,"",@"SHT_CUDA_INFO"
	.align	4


	//----- nvinfo : EIATTR_REGCOUNT
	.align		4
        /*0000*/ 	.byte	0x04, 0x2f
        /*0002*/ 	.short	(.L_1 - .L_0)
	.align		4
.L_0:
        /*0004*/ 	.word	index@(triton_poi_fused_mul_native_layer_norm_2)
        /*0008*/ 	.word	0x0000001a


	//----- nvinfo : EIATTR_MIN_STACK_SIZE
	.align		4
.L_1:
        /*000c*/ 	.byte	0x04, 0x12
        /*000e*/ 	.short	(.L_3 - .L_2)
	.align		4
.L_2:
        /*0010*/ 	.word	index@(triton_poi_fused_mul_native_layer_norm_2)
        /*0014*/ 	.word	0x00000000


	//----- nvinfo : EIATTR_FRAME_SIZE
	.align		4
.L_3:
        /*0018*/ 	.byte	0x04, 0x11
        /*001a*/ 	.short	(.L_5 - .L_4)
	.align		4
.L_4:
        /*001c*/ 	.word	index@(triton_poi_fused_mul_native_layer_norm_2)
        /*0020*/ 	.word	0x00000000


	//----- nvinfo : EIATTR_MIN_STACK_SIZE
	.align		4
.L_5:
        /*0024*/ 	.byte	0x04, 0x12
        /*0026*/ 	.short	(.L_7 - .L_6)
	.align		4
.L_6:
        /*0028*/ 	.word	index@(triton_poi_fused_mul_native_layer_norm_2)
        /*002c*/ 	.word	0x00000000
.L_7:


//--------------------- .nv.info.triton_poi_fused_mul_native_layer_norm_2 --------------------------
	.section	.nv.info.triton_poi_fused_mul_native_layer_norm_2,"",@"SHT_CUDA_INFO"
	.sectionflags	@""
	.align	4


	//----- nvinfo : EIATTR_CUDA_API_VERSION
	.align		4
        /*0000*/ 	.byte	0x04, 0x37
        /*0002*/ 	.short	(.L_9 - .L_8)
.L_8:
        /*0004*/ 	.word	0x0000007c


	//----- nvinfo : EIATTR_KPARAM_INFO
	.align		4
.L_9:
        /*0008*/ 	.byte	0x04, 0x17
        /*000a*/ 	.short	(.L_11 - .L_10)
.L_10:
        /*000c*/ 	.word	0x00000000
        /*0010*/ 	.short	0x0007
        /*0012*/ 	.short	0x0038
        /*0014*/ 	.byte	0x00, 0xf0, 0x11, 0x00


	//----- nvinfo : EIATTR_KPARAM_INFO
	.align		4
.L_11:
        /*0018*/ 	.byte	0x04, 0x17
        /*001a*/ 	.short	(.L_13 - .L_12)
.L_12:
        /*001c*/ 	.word	0x00000000
        /*0020*/ 	.short	0x0006
        /*0022*/ 	.short	0x0030
        /*0024*/ 	.byte	0x00, 0xf4, 0x21, 0x00


	//----- nvinfo : EIATTR_KPARAM_INFO
	.align		4
.L_13:
        /*0028*/ 	.byte	0x04, 0x17
        /*002a*/ 	.short	(.L_15 - .L_14)
.L_14:
        /*002c*/ 	.word	0x00000000
        /*0030*/ 	.short	0x0005
        /*0032*/ 	.short	0x0028
        /*0034*/ 	.byte	0x00, 0xf4, 0x21, 0x00


	//----- nvinfo : EIATTR_KPARAM_INFO
	.align		4
.L_15:
        /*0038*/ 	.byte	0x04, 0x17
        /*003a*/ 	.short	(.L_17 - .L_16)
.L_16:
        /*003c*/ 	.word	0x00000000
        /*0040*/ 	.short	0x0004
        /*0042*/ 	.short	0x0020
        /*0044*/ 	.byte	0x00, 0xf4, 0x21, 0x00


	//----- nvinfo : EIATTR_KPARAM_INFO
	.align		4
.L_17:
        /*0048*/ 	.byte	0x04, 0x17
        /*004a*/ 	.short	(.L_19 - .L_18)
.L_18:
        /*004c*/ 	.word	0x00000000
        /*0050*/ 	.short	0x0003
        /*0052*/ 	.short	0x0018
        /*0054*/ 	.byte	0x00, 0xf4, 0x21, 0x00


	//----- nvinfo : EIATTR_KPARAM_INFO
	.align		4
.L_19:
        /*0058*/ 	.byte	0x04, 0x17
        /*005a*/ 	.short	(.L_21 - .L_20)
.L_20:
        /*005c*/ 	.word	0x00000000
        /*0060*/ 	.short	0x0002
        /*0062*/ 	.short	0x0010
        /*0064*/ 	.byte	0x00, 0xf4, 0x21, 0x00


	//----- nvinfo : EIATTR_KPARAM_INFO
	.align		4
.L_21:
        /*0068*/ 	.byte	0x04, 0x17
        /*006a*/ 	.short	(.L_23 - .L_22)
.L_22:
        /*006c*/ 	.word	0x00000000
        /*0070*/ 	.short	0x0001
        /*0072*/ 	.short	0x0008
        /*0074*/ 	.byte	0x00, 0xf4, 0x21, 0x00


	//----- nvinfo : EIATTR_KPARAM_INFO
	.align		4
.L_23:
        /*0078*/ 	.byte	0x04, 0x17
        /*007a*/ 	.short	(.L_25 - .L_24)
.L_24:
        /*007c*/ 	.word	0x00000000
        /*0080*/ 	.short	0x0000
        /*0082*/ 	.short	0x0000
        /*0084*/ 	.byte	0x00, 0xf4, 0x21, 0x00


	//----- nvinfo : EIATTR_SPARSE_MMA_MASK
	.align		4
.L_25:
        /*0088*/ 	.byte	0x03, 0x50
        /*008a*/ 	.short	0x0000


	//----- nvinfo : EIATTR_MAXREG_COUNT
	.align		4
        /*008c*/ 	.byte	0x03, 0x1b
        /*008e*/ 	.short	0x00ff


	//----- nvinfo : EIATTR_EXIT_INSTR_OFFSETS
	.align		4
        /*0090*/ 	.byte	0x04, 0x1c
        /*0092*/ 	.short	(.L_27 - .L_26)


	//   ....[0]....
.L_26:
        /*0094*/ 	.word	0x00000320


	//   ....[1]....
        /*0098*/ 	.word	0x00000340


	//----- nvinfo : EIATTR_REQNTID
	.align		4
.L_27:
        /*009c*/ 	.byte	0x04, 0x10
        /*009e*/ 	.short	(.L_29 - .L_28)
.L_28:
        /*00a0*/ 	.word	0x00000080
        /*00a4*/ 	.word	0x00000001
        /*00a8*/ 	.word	0x00000001


	//----- nvinfo : EIATTR_CBANK_PARAM_SIZE
	.align		4
.L_29:
        /*00ac*/ 	.byte	0x03, 0x19
        /*00ae*/ 	.short	0x003c


	//----- nvinfo : EIATTR_PARAM_CBANK
	.align		4
        /*00b0*/ 	.byte	0x04, 0x0a
        /*00b2*/ 	.short	(.L_31 - .L_30)
	.align		4
.L_30:
        /*00b4*/ 	.word	index@(.nv.constant0.triton_poi_fused_mul_native_layer_norm_2)
        /*00b8*/ 	.short	0x0210
        /*00ba*/ 	.short	0x003c


	//----- nvinfo : EIATTR_SW_WAR
	.align		4
.L_31:
        /*00bc*/ 	.byte	0x04, 0x36
        /*00be*/ 	.short	(.L_33 - .L_32)
.L_32:
        /*00c0*/ 	.word	0x00000008
.L_33:


//--------------------- .nv.callgraph             --------------------------
	.section	.nv.callgraph,"",@"SHT_CUDA_CALLGRAPH"
	.align	4
	.sectionentsize	8
	.align		4
        /*0000*/ 	.word	0x00000000
	.align		4
        /*0004*/ 	.word	0xffffffff
	.align		4
        /*0008*/ 	.word	0x00000000
	.align		4
        /*000c*/ 	.word	0xfffffffe
	.align		4
        /*0010*/ 	.word	0x00000000
	.align		4
        /*0014*/ 	.word	0xfffffffd
	.align		4
        /*0018*/ 	.word	0x00000000
	.align		4
        /*001c*/ 	.word	0xfffffffc


//--------------------- .text.triton_poi_fused_mul_native_layer_norm_2 --------------------------
	.section	.text.triton_poi_fused_mul_native_layer_norm_2,"ax",@progbits
	.align	128
        .global         triton_poi_fused_mul_native_layer_norm_2
        .type           triton_poi_fused_mul_native_layer_norm_2,@function
        .size           triton_poi_fused_mul_native_layer_norm_2,(.L_x_1 - triton_poi_fused_mul_native_layer_norm_2)
        .other          triton_poi_fused_mul_native_layer_norm_2,@"STO_CUDA_ENTRY STV_DEFAULT"
triton_poi_fused_mul_native_layer_norm_2:
.text.triton_poi_fused_mul_native_layer_norm_2:
[----:B------:R-:W0:Y:S01]  /*0000*/  LDC R1, c[0x0][0x28] ;  /* 0x00000a00ff017b82 */ /* 0x000e220000000800 */
[----:B------:R-:W1:Y:S07]  /*0010*/  S2R R0, SR_TID.X ;  /* 0x0000000000007919 */ /* 0x000e6e0000002100 */
[----:B------:R-:W2:Y:S01]  /*0020*/  LDC.64 R20, c[0x0][0x218] ;  /* 0x00008600ff147b82 */ /* 0x000ea20000000a00 */
[----:B------:R-:W-:Y:S01]  /*0030*/  CS2R R6, SRZ ;  /* 0x0000000000067805 */ /* 0x000fe2000001ff00 */
[----:B------:R-:W-:Y:S01]  /*0040*/  ULDC.64 UR4, c[0x0][0x208] ;  /* 0x0000820000047ab9 */ /* 0x000fe20000000a00 */
[----:B------:R-:W3:Y:S05]  /*0050*/  S2R R11, SR_CTAID.X ;  /* 0x00000000000b7919 */ /* 0x000eea0000002500 */
[----:B------:R-:W4:Y:S08]  /*0060*/  LDC.64 R18, c[0x0][0x220] ;  /* 0x00008800ff127b82 */ /* 0x000f300000000a00 */
[----:B------:R-:W5:Y:S08]  /*0070*/  LDC.64 R14, c[0x0][0x210] ;  /* 0x00008400ff0e7b82 */ /* 0x000f700000000a00 */
[----:B------:R-:W4:Y:S01]  /*0080*/  LDC.64 R12, c[0x0][0x228] ;  /* 0x00008a00ff0c7b82 */ /* 0x000f220000000a00 */
[----:B-1----:R-:W-:-:S07]  /*0090*/  SHF.L.U32 R0, R0, 0x1, RZ ;  /* 0x0000000100007819 */ /* 0x002fce00000006ff */
[----:B------:R-:W1:Y:S01]  /*00a0*/  LDC.64 R8, c[0x0][0x230] ;  /* 0x00008c00ff087b82 */ /* 0x000e620000000a00 */
[----:B------:R-:W-:-:S04]  /*00b0*/  LOP3.LUT R0, R0, 0xfe, RZ, 0xc0, !PT ;  /* 0x000000fe00007812 */ /* 0x000fc800078ec0ff */
[----:B---3--:R-:W-:-:S03]  /*00c0*/  LEA R11, R11, R0, 0x8 ;  /* 0x000000000b0b7211 */ /* 0x008fc600078e40ff */
[----:B------:R-:W3:Y:S01]  /*00d0*/  LDC.64 R4, c[0x0][0x238] ;  /* 0x00008e00ff047b82 */ /* 0x000ee20000000a00 */
[----:B------:R-:W-:Y:S02]  /*00e0*/  SHF.R.S32.HI R0, RZ, 0x1f, R11 ;  /* 0x0000001fff007819 */ /* 0x000fe4000001140b */
[----:B------:R-:W-:Y:S02]  /*00f0*/  ISETP.GE.AND P0, PT, R11, 0x100, PT ;  /* 0x000001000b00780c */ /* 0x000fe40003f06270 */
[----:B------:R-:W-:Y:S01]  /*0100*/  LEA.HI R2, R0, R11, RZ, 0x2 ;  /* 0x0000000b00027211 */ /* 0x000fe200078f10ff */
[----:B------:R-:W-:-:S03]  /*0110*/  HFMA2.MMA R0, -RZ, RZ, 0, 0 ;  /* 0x00000000ff007435 */ /* 0x000fc600000001ff */
[----:B------:R-:W-:Y:S02]  /*0120*/  SHF.R.S32.HI R3, RZ, 0x2, R2 ;  /* 0x00000002ff037819 */ /* 0x000fe40000011402 */
[----:B------:R-:W-:Y:S01]  /*0130*/  LOP3.LUT R22, R2, 0xfffffffc, RZ, 0xc0, !PT ;  /* 0xfffffffc02167812 */ /* 0x000fe200078ec0ff */
[----:B-----5:R-:W-:-:S04]  /*0140*/  IMAD.WIDE R16, R11, 0x4, R14 ;  /* 0x000000040b107825 */ /* 0x020fc800078e020e */
[----:B--2---:R-:W-:Y:S01]  /*0150*/  IMAD.WIDE R20, R3, 0x4, R20 ;  /* 0x0000000403147825 */ /* 0x004fe200078e0214 */
[----:B------:R-:W-:-:S03]  /*0160*/  IADD3 R23, R11, -R22, RZ ;  /* 0x800000160b177210 */ /* 0x000fc60007ffe0ff */
[----:B----4-:R-:W-:Y:S01]  /*0170*/  IMAD.WIDE R18, R3, 0x4, R18 ;  /* 0x0000000403127825 */ /* 0x010fe200078e0212 */
[----:B------:R-:W-:Y:S02]  /*0180*/  CS2R R2, SRZ ;  /* 0x0000000000027805 */ /* 0x000fe4000001ff00 */
[----:B------:R-:W-:Y:S01]  /*0190*/  MOV R10, RZ ;  /* 0x000000ff000a7202 */ /* 0x000fe20000000f00 */
[----:B------:R-:W2:Y:S01]  /*01a0*/  @!P0 LDG.E.EL R7, desc[UR4][R20.64] ;  /* 0x0000000414078981 */ /* 0x000ea2000c2e1900 */
[----:B------:R-:W-:-:S03]  /*01b0*/  CS2R R14, SRZ ;  /* 0x00000000000e7805 */ /* 0x000fc6000001ff00 */
[----:B------:R4:W5:Y:S04]  /*01c0*/  @!P0 LDG.E.EL R0, desc[UR4][R20.64] ;  /* 0x0000000414008981 */ /* 0x000968000c2e1900 */
[----:B------:R-:W2:Y:S04]  /*01d0*/  @!P0 LDG.E.64 R2, desc[UR4][R16.64] ;  /* 0x0000000410028981 */ /* 0x000ea8000c1e1b00 */
[----:B------:R-:W5:Y:S01]  /*01e0*/  @!P0 LDG.E.EL R10, desc[UR4][R18.64] ;  /* 0x00000004120a8981 */ /* 0x000f62000c2e1900 */
[----:B0---4-:R-:W-:Y:S01]  /*01f0*/  IMAD.WIDE R20, R23, 0x4, R12 ;  /* 0x0000000417147825 */ /* 0x011fe200078e020c */
[----:B------:R-:W-:-:S02]  /*0200*/  CS2R R12, SRZ ;  /* 0x00000000000c7805 */ /* 0x000fc4000001ff00 */
[----:B------:R3:W4:Y:S01]  /*0210*/  @!P0 LDG.E.EL R6, desc[UR4][R18.64] ;  /* 0x0000000412068981 */ /* 0x000722000c2e1900 */
[----:B-1----:R-:W-:Y:S01]  /*0220*/  IMAD.WIDE R22, R23, 0x4, R8 ;  /* 0x0000000417167825 */ /* 0x002fe200078e0208 */
[----:B------:R-:W-:Y:S02]  /*0230*/  CS2R R8, SRZ ;  /* 0x0000000000087805 */ /* 0x000fe4000001ff00 */
[----:B------:R-:W4:Y:S04]  /*0240*/  @!P0 LDG.E.EL.64 R14, desc[UR4][R20.64] ;  /* 0x00000004140e8981 */ /* 0x000f28000c2e1b00 */
[----:B------:R-:W4:Y:S01]  /*0250*/  @!P0 LDG.E.EL.64 R12, desc[UR4][R22.64] ;  /* 0x00000004160c8981 */ /* 0x000f22000c2e1b00 */
[C---:B---3--:R-:W-:Y:S02]  /*0260*/  IMAD.WIDE R18, R11.reuse, 0x4, R4 ;  /* 0x000000040b127825 */ /* 0x048fe400078e0204 */
[----:B------:R-:W0:Y:S03]  /*0270*/  LDC.64 R4, c[0x0][0x240] ;  /* 0x00009000ff047b82 */ /* 0x000e260000000a00 */
[----:B------:R-:W3:Y:S01]  /*0280*/  @!P0 LDG.E.64 R8, desc[UR4][R18.64] ;  /* 0x0000000412088981 */ /* 0x000ee2000c1e1b00 */
[----:B0-----:R-:W-:-:S04]  /*0290*/  IMAD.WIDE R4, R11, 0x4, R4 ;  /* 0x000000040b047825 */ /* 0x001fc800078e0204 */
[----:B--2---:R-:W-:Y:S01]  /*02a0*/  FADD R7, -R7, R2 ;  /* 0x0000000207077221 */ /* 0x004fe20000000100 */
[----:B-----5:R-:W-:-:S03]  /*02b0*/  FADD R3, -R0, R3 ;  /* 0x0000000300037221 */ /* 0x020fc60000000100 */
[----:B------:R-:W-:Y:S01]  /*02c0*/  FMUL R7, R7, R10 ;  /* 0x0000000a07077220 */ /* 0x000fe20000400000 */
[----:B----4-:R-:W-:-:S03]  /*02d0*/  FMUL R6, R3, R6 ;  /* 0x0000000603067220 */ /* 0x010fc60000400000 */
[----:B------:R-:W-:Y:S01]  /*02e0*/  FFMA R7, R7, R14, R12 ;  /* 0x0000000e07077223 */ /* 0x000fe2000000000c */
[----:B------:R-:W-:-:S03]  /*02f0*/  FFMA R6, R6, R15, R13 ;  /* 0x0000000f06067223 */ /* 0x000fc6000000000d */
[----:B---3--:R-:W-:Y:S01]  /*0300*/  FMUL R8, R7, R8 ;  /* 0x0000000807087220 */ /* 0x008fe20000400000 */
[----:B------:R-:W-:Y:S01]  /*0310*/  FMUL R9, R6, R9 ;  /* 0x0000000906097220 */ /* 0x000fe20000400000 */
[----:B------:R-:W-:Y:S06]  /*0320*/  @P0 EXIT ;  /* 0x000000000000094d */ /* 0x000fec0003800000 */
[----:B------:R-:W-:Y:S01]  /*0330*/  STG.E.64 desc[UR4][R4.64], R8 ;  /* 0x0000000804007986 */ /* 0x000fe2000c101b04 */
[----:B------:R-:W-:Y:S05]  /*0340*/  EXIT ;  /* 0x000000000000794d */ /* 0x000fea0003800000 */
.L_x_0:
[----:B------:R-:W-:-:S00]  /*0350*/  BRA `(.L_x_0) ;  /* 0xfffffffc00fc7947 */ /* 0x000fc0000383ffff */
[----:B------:R-:W-:-:S00]  /*0360*/  NOP ;  /* 0x0000000000007918 */ /* 0x000fc00000000000 */
        /* <DEDUP_REMOVED lines=9> */
.L_x_1:


//--------------------- .nv.constant0.triton_poi_fused_mul_native_layer_norm_2 --------------------------
	.section	.nv.constant0.triton_poi_fused_mul_native_layer_norm_2,"a",@progbits
	.sectionflags	@""
	.align	4
.nv.constant0.triton_poi_fused_mul_native_layer_norm_2:
	.zero		588
